//
// Generated by NVIDIA NVVM Compiler
//
// Compiler Build ID: CL-36424714
// Cuda compilation tools, release 13.0, V13.0.88
// Based on NVVM 20.0.0
//

.version 9.0
.target sm_100
.address_size 64

	// .globl	_Z12matVecKernelPfS_S_i

.visible .entry _Z12matVecKernelPfS_S_i(
	.param .u64 .ptr .align 1 _Z12matVecKernelPfS_S_i_param_0,
	.param .u64 .ptr .align 1 _Z12matVecKernelPfS_S_i_param_1,
	.param .u64 .ptr .align 1 _Z12matVecKernelPfS_S_i_param_2,
	.param .u32 _Z12matVecKernelPfS_S_i_param_3
)
{
	.reg .pred 	%p<11>;
	.reg .b32 	%r<37>;
	.reg .b32 	%f<112>;
	.reg .b64 	%rd<31>;

	ld.param.u64 	%rd10, [_Z12matVecKernelPfS_S_i_param_0];
	ld.param.u64 	%rd11, [_Z12matVecKernelPfS_S_i_param_1];
	ld.param.u64 	%rd12, [_Z12matVecKernelPfS_S_i_param_2];
	ld.param.u32 	%r23, [_Z12matVecKernelPfS_S_i_param_3];
	cvta.to.global.u64 	%rd1, %rd12;
	cvta.to.global.u64 	%rd2, %rd11;
	mov.u32 	%r24, %ctaid.x;
	mov.u32 	%r25, %ntid.x;
	mov.u32 	%r26, %tid.x;
	mad.lo.s32 	%r1, %r24, %r25, %r26;
	setp.ge.s32 	%p1, %r1, %r23;
	@%p1 bra 	$L__BB0_15;
	setp.lt.s32 	%p2, %r23, 1;
	mov.f32 	%f111, 0f00000000;
	@%p2 bra 	$L__BB0_14;
	mul.lo.s32 	%r2, %r23, %r1;
	and.b32  	%r3, %r23, 15;
	setp.lt.u32 	%p3, %r23, 16;
	mov.f32 	%f111, 0f00000000;
	mov.b32 	%r33, 0;
	@%p3 bra 	$L__BB0_5;
	and.b32  	%r33, %r23, 2147483632;
	neg.s32 	%r31, %r33;
	add.s64 	%rd3, %rd2, 32;
	add.s64 	%rd29, %rd1, 32;
	mov.f32 	%f111, 0f00000000;
	mov.u32 	%r30, %r2;
$L__BB0_4:
	.pragma "nounroll";
	mul.wide.s32 	%rd13, %r30, 4;
	add.s64 	%rd14, %rd3, %rd13;
	ld.global.f32 	%f18, [%rd14+-32];
	ld.global.f32 	%f19, [%rd29+-32];
	fma.rn.f32 	%f20, %f18, %f19, %f111;
	ld.global.f32 	%f21, [%rd14+-28];
	ld.global.f32 	%f22, [%rd29+-28];
	fma.rn.f32 	%f23, %f21, %f22, %f20;
	ld.global.f32 	%f24, [%rd14+-24];
	ld.global.f32 	%f25, [%rd29+-24];
	fma.rn.f32 	%f26, %f24, %f25, %f23;
	ld.global.f32 	%f27, [%rd14+-20];
	ld.global.f32 	%f28, [%rd29+-20];
	fma.rn.f32 	%f29, %f27, %f28, %f26;
	ld.global.f32 	%f30, [%rd14+-16];
	ld.global.f32 	%f31, [%rd29+-16];
	fma.rn.f32 	%f32, %f30, %f31, %f29;
	ld.global.f32 	%f33, [%rd14+-12];
	ld.global.f32 	%f34, [%rd29+-12];
	fma.rn.f32 	%f35, %f33, %f34, %f32;
	ld.global.f32 	%f36, [%rd14+-8];
	ld.global.f32 	%f37, [%rd29+-8];
	fma.rn.f32 	%f38, %f36, %f37, %f35;
	ld.global.f32 	%f39, [%rd14+-4];
	ld.global.f32 	%f40, [%rd29+-4];
	fma.rn.f32 	%f41, %f39, %f40, %f38;
	ld.global.f32 	%f42, [%rd14];
	ld.global.f32 	%f43, [%rd29];
	fma.rn.f32 	%f44, %f42, %f43, %f41;
	ld.global.f32 	%f45, [%rd14+4];
	ld.global.f32 	%f46, [%rd29+4];
	fma.rn.f32 	%f47, %f45, %f46, %f44;
	ld.global.f32 	%f48, [%rd14+8];
	ld.global.f32 	%f49, [%rd29+8];
	fma.rn.f32 	%f50, %f48, %f49, %f47;
	ld.global.f32 	%f51, [%rd14+12];
	ld.global.f32 	%f52, [%rd29+12];
	fma.rn.f32 	%f53, %f51, %f52, %f50;
	ld.global.f32 	%f54, [%rd14+16];
	ld.global.f32 	%f55, [%rd29+16];
	fma.rn.f32 	%f56, %f54, %f55, %f53;
	ld.global.f32 	%f57, [%rd14+20];
	ld.global.f32 	%f58, [%rd29+20];
	fma.rn.f32 	%f59, %f57, %f58, %f56;
	ld.global.f32 	%f60, [%rd14+24];
	ld.global.f32 	%f61, [%rd29+24];
	fma.rn.f32 	%f62, %f60, %f61, %f59;
	ld.global.f32 	%f63, [%rd14+28];
	ld.global.f32 	%f64, [%rd29+28];
	fma.rn.f32 	%f111, %f63, %f64, %f62;
	add.s32 	%r31, %r31, 16;
	add.s32 	%r30, %r30, 16;
	add.s64 	%rd29, %rd29, 64;
	setp.ne.s32 	%p4, %r31, 0;
	@%p4 bra 	$L__BB0_4;
$L__BB0_5:
	setp.eq.s32 	%p5, %r3, 0;
	@%p5 bra 	$L__BB0_14;
	and.b32  	%r11, %r23, 7;
	setp.lt.u32 	%p6, %r3, 8;
	@%p6 bra 	$L__BB0_8;
	add.s32 	%r28, %r33, %r2;
	mul.wide.s32 	%rd15, %r28, 4;
	add.s64 	%rd16, %rd2, %rd15;
	ld.global.f32 	%f66, [%rd16];
	mul.wide.u32 	%rd17, %r33, 4;
	add.s64 	%rd18, %rd1, %rd17;
	ld.global.f32 	%f67, [%rd18];
	fma.rn.f32 	%f68, %f66, %f67, %f111;
	ld.global.f32 	%f69, [%rd16+4];
	ld.global.f32 	%f70, [%rd18+4];
	fma.rn.f32 	%f71, %f69, %f70, %f68;
	ld.global.f32 	%f72, [%rd16+8];
	ld.global.f32 	%f73, [%rd18+8];
	fma.rn.f32 	%f74, %f72, %f73, %f71;
	ld.global.f32 	%f75, [%rd16+12];
	ld.global.f32 	%f76, [%rd18+12];
	fma.rn.f32 	%f77, %f75, %f76, %f74;
	ld.global.f32 	%f78, [%rd16+16];
	ld.global.f32 	%f79, [%rd18+16];
	fma.rn.f32 	%f80, %f78, %f79, %f77;
	ld.global.f32 	%f81, [%rd16+20];
	ld.global.f32 	%f82, [%rd18+20];
	fma.rn.f32 	%f83, %f81, %f82, %f80;
	ld.global.f32 	%f84, [%rd16+24];
	ld.global.f32 	%f85, [%rd18+24];
	fma.rn.f32 	%f86, %f84, %f85, %f83;
	ld.global.f32 	%f87, [%rd16+28];
	ld.global.f32 	%f88, [%rd18+28];
	fma.rn.f32 	%f111, %f87, %f88, %f86;
	add.s32 	%r33, %r33, 8;
$L__BB0_8:
	setp.eq.s32 	%p7, %r11, 0;
	@%p7 bra 	$L__BB0_14;
	and.b32  	%r14, %r23, 3;
	setp.lt.u32 	%p8, %r11, 4;
	@%p8 bra 	$L__BB0_11;
	add.s32 	%r29, %r33, %r2;
	mul.wide.s32 	%rd19, %r29, 4;
	add.s64 	%rd20, %rd2, %rd19;
	ld.global.f32 	%f90, [%rd20];
	mul.wide.u32 	%rd21, %r33, 4;
	add.s64 	%rd22, %rd1, %rd21;
	ld.global.f32 	%f91, [%rd22];
	fma.rn.f32 	%f92, %f90, %f91, %f111;
	ld.global.f32 	%f93, [%rd20+4];
	ld.global.f32 	%f94, [%rd22+4];
	fma.rn.f32 	%f95, %f93, %f94, %f92;
	ld.global.f32 	%f96, [%rd20+8];
	ld.global.f32 	%f97, [%rd22+8];
	fma.rn.f32 	%f98, %f96, %f97, %f95;
	ld.global.f32 	%f99, [%rd20+12];
	ld.global.f32 	%f100, [%rd22+12];
	fma.rn.f32 	%f111, %f99, %f100, %f98;
	add.s32 	%r33, %r33, 4;
$L__BB0_11:
	setp.eq.s32 	%p9, %r14, 0;
	@%p9 bra 	$L__BB0_14;
	mul.wide.u32 	%rd23, %r33, 4;
	add.s64 	%rd30, %rd1, %rd23;
	add.s32 	%r36, %r33, %r2;
	neg.s32 	%r35, %r14;
$L__BB0_13:
	.pragma "nounroll";
	mul.wide.s32 	%rd24, %r36, 4;
	add.s64 	%rd25, %rd2, %rd24;
	ld.global.f32 	%f101, [%rd25];
	ld.global.f32 	%f102, [%rd30];
	fma.rn.f32 	%f111, %f101, %f102, %f111;
	add.s64 	%rd30, %rd30, 4;
	add.s32 	%r36, %r36, 1;
	add.s32 	%r35, %r35, 1;
	setp.ne.s32 	%p10, %r35, 0;
	@%p10 bra 	$L__BB0_13;
$L__BB0_14:
	cvta.to.global.u64 	%rd26, %rd10;
	mul.wide.s32 	%rd27, %r1, 4;
	add.s64 	%rd28, %rd26, %rd27;
	st.global.f32 	[%rd28], %f111;
$L__BB0_15:
	ret;

}


// ===== COMPILED SASS (sm_100) =====

	.target	sm_100

	.elftype	@"ET_EXEC"


//--------------------- .note.nv.tkinfo           --------------------------
	.section	.note.nv.tkinfo,"",@"SHT_NOTE"
	.sectionflags	@"SHF_NOTE_NV_TKINFO"
	.tkinfo
        /*0018*/ 	.word	0x00000002
        /*0030*/ 	.string	""
        /*0030*/ 	.string	"ptxas"
        /*0030*/ 	.string	"Cuda compilation tools, release 13.0, V13.0.88"
        /*0030*/ 	.string	"Build cuda_13.0.r13.0/compiler.36424714_0"
        /*0030*/ 	.string	"-arch sm_100 -m 64 "



//--------------------- .note.nv.cuinfo           --------------------------
	.section	.note.nv.cuinfo,"",@"SHT_NOTE"
	.sectionflags	@"SHF_NOTE_NV_CUINFO"
        /*0018*/ 	.short	0x0002
        /*001a*/ 	.short	0x0064
        /*001c*/ 	.short	0x0082
	.zero		2


//--------------------- .nv.info                  --------------------------
	.section	.nv.info,"",@"SHT_CUDA_INFO"
	.align	4


	//----- nvinfo : EIATTR_REGCOUNT
	.align		4
        /*0000*/ 	.byte	0x04, 0x2f
        /*0002*/ 	.short	(.L_1 - .L_0)
	.align		4
.L_0:
        /*0004*/ 	.word	index@(_Z12matVecKernelPfS_S_i)
        /*0008*/ 	.word	0x0000001e


	//----- nvinfo : EIATTR_FRAME_SIZE
	.align		4
.L_1:
        /*000c*/ 	.byte	0x04, 0x11
        /*000e*/ 	.short	(.L_3 - .L_2)
	.align		4
.L_2:
        /*0010*/ 	.word	index@(_Z12matVecKernelPfS_S_i)
        /*0014*/ 	.word	0x00000000


	//----- nvinfo : EIATTR_MIN_STACK_SIZE
	.align		4
.L_3:
        /*0018*/ 	.byte	0x04, 0x12
        /*001a*/ 	.short	(.L_5 - .L_4)
	.align		4
.L_4:
        /*001c*/ 	.word	index@(_Z12matVecKernelPfS_S_i)
        /*0020*/ 	.word	0x00000000
.L_5:


//--------------------- .nv.compat                --------------------------
	.section	.nv.compat,"",@"SHT_CUDA_COMPAT_INFO"
	.align	4
        /*0000*/ 	.byte	0x02, 0x09, 0x00, 0x00, 0x02, 0x02, 0x01, 0x00, 0x02, 0x05, 0x05, 0x00, 0x03, 0x07, 0x01, 0x01
        /*0010*/ 	.byte	0x02, 0x03, 0x00, 0x00, 0x02, 0x06, 0x01, 0x00, 0x04, 0x0b, 0x08, 0x00, 0x09, 0x00, 0x00, 0x00
        /*0020*/ 	.byte	0x00, 0x00, 0x00, 0x00


//--------------------- .nv.info._Z12matVecKernelPfS_S_i --------------------------
	.section	.nv.info._Z12matVecKernelPfS_S_i,"",@"SHT_CUDA_INFO"
	.sectionflags	@""
	.align	4


	//----- nvinfo : EIATTR_CUDA_API_VERSION
	.align		4
        /*0000*/ 	.byte	0x04, 0x37
        /*0002*/ 	.short	(.L_7 - .L_6)
.L_6:
        /*0004*/ 	.word	0x00000082


	//----- nvinfo : EIATTR_KPARAM_INFO
	.align		4
.L_7:
        /*0008*/ 	.byte	0x04, 0x17
        /*000a*/ 	.short	(.L_9 - .L_8)
.L_8:
        /*000c*/ 	.word	0x00000000
        /*0010*/ 	.short	0x0003
        /*0012*/ 	.short	0x0018
        /*0014*/ 	.byte	0x00, 0xf0, 0x11, 0x00


	//----- nvinfo : EIATTR_KPARAM_INFO
	.align		4
.L_9:
        /*0018*/ 	.byte	0x04, 0x17
        /*001a*/ 	.short	(.L_11 - .L_10)
.L_10:
        /*001c*/ 	.word	0x00000000
        /*0020*/ 	.short	0x0002
        /*0022*/ 	.short	0x0010
        /*0024*/ 	.byte	0x00, 0xf5, 0x21, 0x00


	//----- nvinfo : EIATTR_KPARAM_INFO
	.align		4
.L_11:
        /*0028*/ 	.byte	0x04, 0x17
        /*002a*/ 	.short	(.L_13 - .L_12)
.L_12:
        /*002c*/ 	.word	0x00000000
        /*0030*/ 	.short	0x0001
        /*0032*/ 	.short	0x0008
        /*0034*/ 	.byte	0x00, 0xf5, 0x21, 0x00


	//----- nvinfo : EIATTR_KPARAM_INFO
	.align		4
.L_13:
        /*0038*/ 	.byte	0x04, 0x17
        /*003a*/ 	.short	(.L_15 - .L_14)
.L_14:
        /*003c*/ 	.word	0x00000000
        /*0040*/ 	.short	0x0000
        /*0042*/ 	.short	0x0000
        /*0044*/ 	.byte	0x00, 0xf5, 0x21, 0x00


	//----- nvinfo : EIATTR_SPARSE_MMA_MASK
	.align		4
.L_15:
        /*0048*/ 	.byte	0x03, 0x50
        /*004a*/ 	.short	0x0000


	//----- nvinfo : EIATTR_MAXREG_COUNT
	.align		4
        /*004c*/ 	.byte	0x03, 0x1b
        /*004e*/ 	.short	0x00ff


	//----- nvinfo : EIATTR_MERCURY_ISA_VERSION
	.align		4
        /*0050*/ 	.byte	0x03, 0x5f
        /*0052*/ 	.short	0x0101


	//----- nvinfo : EIATTR_VRC_CTA_INIT_COUNT
	.align		4
        /*0054*/ 	.byte	0x02, 0x4a
	.zero		1
	.zero		1


	//----- nvinfo : EIATTR_EXIT_INSTR_OFFSETS
	.align		4
        /*0058*/ 	.byte	0x04, 0x1c
        /*005a*/ 	.short	(.L_17 - .L_16)


	//   ....[0]....
.L_16:
        /*005c*/ 	.word	0x00000070


	//   ....[1]....
        /*0060*/ 	.word	0x00000a90


	//----- nvinfo : EIATTR_CBANK_PARAM_SIZE
	.align		4
.L_17:
        /*0064*/ 	.byte	0x03, 0x19
        /*0066*/ 	.short	0x001c


	//----- nvinfo : EIATTR_PARAM_CBANK
	.align		4
        /*0068*/ 	.byte	0x04, 0x0a
        /*006a*/ 	.short	(.L_19 - .L_18)
	.align		4
.L_18:
        /*006c*/ 	.word	index@(.nv.constant0._Z12matVecKernelPfS_S_i)
        /*0070*/ 	.short	0x0380
        /*0072*/ 	.short	0x001c


	//----- nvinfo : EIATTR_SW_WAR
	.align		4
.L_19:
        /*0074*/ 	.byte	0x04, 0x36
        /*0076*/ 	.short	(.L_21 - .L_20)
.L_20:
        /*0078*/ 	.word	0x00000008
.L_21:


//--------------------- .nv.callgraph             --------------------------
	.section	.nv.callgraph,"",@"SHT_CUDA_CALLGRAPH"
	.align	4
	.sectionentsize	8
	.align		4
        /*0000*/ 	.word	0x00000000
	.align		4
        /*0004*/ 	.word	0xffffffff
	.align		4
        /*0008*/ 	.word	0x00000000
	.align		4
        /*000c*/ 	.word	0xfffffffe
	.align		4
        /*0010*/ 	.word	0x00000000
	.align		4
        /*0014*/ 	.word	0xfffffffd
	.align		4
        /*0018*/ 	.word	0x00000000
	.align		4
        /*001c*/ 	.word	0xfffffffc


//--------------------- .text._Z12matVecKernelPfS_S_i --------------------------
	.section	.text._Z12matVecKernelPfS_S_i,"ax",@progbits
	.align	128
        .global         _Z12matVecKernelPfS_S_i
        .type           _Z12matVecKernelPfS_S_i,@function
        .size           _Z12matVecKernelPfS_S_i,(.L_x_7 - _Z12matVecKernelPfS_S_i)
        .other          _Z12matVecKernelPfS_S_i,@"STO_CUDA_ENTRY STV_DEFAULT"
_Z12matVecKernelPfS_S_i:
.text._Z12matVecKernelPfS_S_i:
[----:B------:R-:W-:Y:S01]  /*0000*/  LDC R1, c[0x0][0x37c] ;  /* 0x0000df00ff017b82 */ /* 0x000fe20000000800 */
[----:B------:R-:W0:Y:S07]  /*0010*/  S2R R3, SR_TID.X ;  /* 0x0000000000037919 */ /* 0x000e2e0000002100 */
[----:B------:R-:W0:Y:S01]  /*0020*/  S2UR UR4, SR_CTAID.X ;  /* 0x00000000000479c3 */ /* 0x000e220000002500 */
[----:B------:R-:W1:Y:S07]  /*0030*/  LDCU UR11, c[0x0][0x398] ;  /* 0x00007300ff0b77ac */ /* 0x000e6e0008000800 */
[----:B------:R-:W0:Y:S02]  /*0040*/  LDC R0, c[0x0][0x360] ;  /* 0x0000d800ff007b82 */ /* 0x000e240000000800 */
[----:B0-----:R-:W-:-:S05]  /*0050*/  IMAD R0, R0, UR4, R3 ;  /* 0x0000000400007c24 */ /* 0x001fca000f8e0203 */
[----:B-1----:R-:W-:-:S13]  /*0060*/  ISETP.GE.AND P0, PT, R0, UR11, PT ;  /* 0x0000000b00007c0c */ /* 0x002fda000bf06270 */
[----:B------:R-:W-:Y:S05]  /*0070*/  @P0 EXIT ;  /* 0x000000000000094d */ /* 0x000fea0003800000 */
[----:B------:R-:W-:Y:S01]  /*0080*/  UISETP.GE.AND UP0, UPT, UR11, 0x1, UPT ;  /* 0x000000010b00788c */ /* 0x000fe2000bf06270 */
[----:B------:R-:W-:Y:S01]  /*0090*/  HFMA2 R15, -RZ, RZ, 0, 0 ;  /* 0x00000000ff0f7431 */ /* 0x000fe200000001ff */
[----:B------:R-:W0:Y:S07]  /*00a0*/  LDCU.64 UR12, c[0x0][0x358] ;  /* 0x00006b00ff0c77ac */ /* 0x000e2e0008000a00 */
[----:B------:R-:W-:Y:S05]  /*00b0*/  BRA.U !UP0, `(.L_x_0) ;  /* 0x0000000908687547 */ /* 0x000fea000b800000 */
[----:B------:R-:W-:Y:S02]  /*00c0*/  UISETP.GE.U32.AND UP1, UPT, UR11, 0x10, UPT ;  /* 0x000000100b00788c */ /* 0x000fe4000bf26070 */
[----:B------:R-:W-:Y:S01]  /*00d0*/  IMAD R7, R0, UR11, RZ ;  /* 0x0000000b00077c24 */ /* 0x000fe2000f8e02ff */
[----:B------:R-:W-:Y:S01]  /*00e0*/  ULOP3.LUT UR8, UR11, 0xf, URZ, 0xc0, !UPT ;  /* 0x0000000f0b087892 */ /* 0x000fe2000f8ec0ff */
[----:B------:R-:W-:Y:S02]  /*00f0*/  MOV R15, RZ ;  /* 0x000000ff000f7202 */ /* 0x000fe40000000f00 */
[----:B------:R-:W-:Y:S01]  /*0100*/  MOV R8, RZ ;  /* 0x000000ff00087202 */ /* 0x000fe20000000f00 */
[----:B------:R-:W-:Y:S02]  /*0110*/  UISETP.NE.AND UP0, UPT, UR8, URZ, UPT ;  /* 0x000000ff0800728c */ /* 0x000fe4000bf05270 */
[----:B------:R-:W-:Y:S09]  /*0120*/  BRA.U !UP1, `(.L_x_1) ;  /* 0x0000000509187547 */ /* 0x000ff2000b800000 */
[----:B------:R-:W1:Y:S01]  /*0130*/  LDCU.64 UR4, c[0x0][0x390] ;  /* 0x00007200ff0477ac */ /* 0x000e620008000a00 */
[----:B------:R-:W-:Y:S02]  /*0140*/  MOV R15, RZ ;  /* 0x000000ff000f7202 */ /* 0x000fe40000000f00 */
[----:B------:R-:W-:Y:S01]  /*0150*/  MOV R6, R7 ;  /* 0x0000000700067202 */ /* 0x000fe20000000f00 */
[----:B------:R-:W2:Y:S01]  /*0160*/  LDCU.64 UR6, c[0x0][0x388] ;  /* 0x00007100ff0677ac */ /* 0x000ea20008000a00 */
[----:B------:R-:W-:-:S04]  /*0170*/  ULOP3.LUT UR9, UR11, 0x7ffffff0, URZ, 0xc0, !UPT ;  /* 0x7ffffff00b097892 */ /* 0x000fc8000f8ec0ff */
[----:B------:R-:W-:Y:S02]  /*0180*/  UIADD3 UR10, UPT, UPT, -UR9, URZ, URZ ;  /* 0x000000ff090a7290 */ /* 0x000fe4000fffe1ff */
[----:B------:R-:W-:Y:S01]  /*0190*/  MOV R8, UR9 ;  /* 0x0000000900087c02 */ /* 0x000fe20008000f00 */
[----:B-1----:R-:W-:-:S04]  /*01a0*/  UIADD3 UR4, UP2, UPT, UR4, 0x20, URZ ;  /* 0x0000002004047890 */ /* 0x002fc8000ff5e0ff */
[----:B------:R-:W-:Y:S02]  /*01b0*/  UIADD3.X UR5, UPT, UPT, URZ, UR5, URZ, UP2, !UPT ;  /* 0x00000005ff057290 */ /* 0x000fe400097fe4ff */
[----:B--2---:R-:W-:Y:S01]  /*01c0*/  UIADD3 UR6, UP1, UPT, UR6, 0x20, URZ ;  /* 0x0000002006067890 */ /* 0x004fe2000ff3e0ff */
[----:B------:R-:W-:-:S03]  /*01d0*/  MOV R2, UR4 ;  /* 0x0000000400027c02 */ /* 0x000fc60008000f00 */
[----:B------:R-:W-:Y:S01]  /*01e0*/  MOV R3, UR5 ;  /* 0x0000000500037c02 */ /* 0x000fe20008000f00 */
[----:B------:R-:W-:-:S12]  /*01f0*/  UIADD3.X UR7, UPT, UPT, URZ, UR7, URZ, UP1, !UPT ;  /* 0x00000007ff077290 */ /* 0x000fd80008ffe4ff */
.L_x_2:
[----:B------:R-:W-:Y:S01]  /*0200*/  MOV R4, UR6 ;  /* 0x0000000600047c02 */ /* 0x000fe20008000f00 */
[----:B0-----:R-:W2:Y:S01]  /*0210*/  LDG.E R17, desc[UR12][R2.64+-0x20] ;  /* 0xffffe00c02117981 */ /* 0x001ea2000c1e1900 */
[----:B------:R-:W-:-:S03]  /*0220*/  MOV R5, UR7 ;  /* 0x0000000700057c02 */ /* 0x000fc60008000f00 */
[----:B------:R-:W3:Y:S01]  /*0230*/  LDG.E R25, desc[UR12][R2.64+-0x1c] ;  /* 0xffffe40c02197981 */ /* 0x000ee2000c1e1900 */
[----:B------:R-:W-:-:S03]  /*0240*/  IMAD.WIDE R4, R6, 0x4, R4 ;  /* 0x0000000406047825 */ /* 0x000fc600078e0204 */
[----:B------:R-:W4:Y:S04]  /*0250*/  LDG.E R19, desc[UR12][R2.64+-0x18] ;  /* 0xffffe80c02137981 */ /* 0x000f28000c1e1900 */
[----:B------:R-:W2:Y:S04]  /*0260*/  LDG.E R16, desc[UR12][R4.64+-0x20] ;  /* 0xffffe00c04107981 */ /* 0x000ea8000c1e1900 */
[----:B------:R-:W3:Y:S04]  /*0270*/  LDG.E R18, desc[UR12][R4.64+-0x1c] ;  /* 0xffffe40c04127981 */ /* 0x000ee8000c1e1900 */
[----:B------:R-:W4:Y:S04]  /*0280*/  LDG.E R20, desc[UR12][R4.64+-0x18] ;  /* 0xffffe80c04147981 */ /* 0x000f28000c1e1900 */
[----:B------:R-:W5:Y:S04]  /*0290*/  LDG.E R22, desc[UR12][R2.64+-0x14] ;  /* 0xffffec0c02167981 */ /* 0x000f68000c1e1900 */
        /* <DEDUP_REMOVED lines=8> */
[----:B------:R-:W5:Y:S01]  /*0320*/  LDG.E R14, desc[UR12][R4.64+-0x4] ;  /* 0xfffffc0c040e7981 */ /* 0x000f62000c1e1900 */
[----:B--2---:R-:W-:-:S03]  /*0330*/  FFMA R17, R16, R17, R15 ;  /* 0x0000001110117223 */ /* 0x004fc6000000000f */
[----:B------:R-:W2:Y:S04]  /*0340*/  LDG.E R15, desc[UR12][R2.64] ;  /* 0x0000000c020f7981 */ /* 0x000ea8000c1e1900 */
[----:B------:R-:W2:Y:S01]  /*0350*/  LDG.E R16, desc[UR12][R4.64] ;  /* 0x0000000c04107981 */ /* 0x000ea2000c1e1900 */
[----:B---3--:R-:W-:-:S03]  /*0360*/  FFMA R25, R18, R25, R17 ;  /* 0x0000001912197223 */ /* 0x008fc60000000011 */
[----:B------:R-:W3:Y:S01]  /*0370*/  LDG.E R17, desc[UR12][R2.64+0x4] ;  /* 0x0000040c02117981 */ /* 0x000ee2000c1e1900 */
[----:B----4-:R-:W-:-:S03]  /*0380*/  FFMA R26, R20, R19, R25 ;  /* 0x00000013141a7223 */ /* 0x010fc60000000019 */
[----:B------:R-:W3:Y:S04]  /*0390*/  LDG.E R18, desc[UR12][R4.64+0x4] ;  /* 0x0000040c04127981 */ /* 0x000ee8000c1e1900 */
[----:B------:R-:W4:Y:S01]  /*03a0*/  LDG.E R20, desc[UR12][R2.64+0x8] ;  /* 0x0000080c02147981 */ /* 0x000f22000c1e1900 */
[----:B-----5:R-:W-:-:S03]  /*03b0*/  FFMA R25, R21, R22, R26 ;  /* 0x0000001615197223 */ /* 0x020fc6000000001a */
[----:B------:R-:W4:Y:S04]  /*03c0*/  LDG.E R19, desc[UR12][R4.64+0x8] ;  /* 0x0000080c04137981 */ /* 0x000f28000c1e1900 */
[----:B------:R-:W5:Y:S01]  /*03d0*/  LDG.E R22, desc[UR12][R2.64+0xc] ;  /* 0x00000c0c02167981 */ /* 0x000f62000c1e1900 */
[----:B------:R-:W-:-:S03]  /*03e0*/  FFMA R25, R24, R23, R25 ;  /* 0x0000001718197223 */ /* 0x000fc60000000019 */
[----:B------:R-:W5:Y:S04]  /*03f0*/  LDG.E R21, desc[UR12][R4.64+0xc] ;  /* 0x00000c0c04157981 */ /* 0x000f68000c1e1900 */
[----:B------:R-:W5:Y:S01]  /*0400*/  LDG.E R24, desc[UR12][R2.64+0x10] ;  /* 0x0000100c02187981 */ /* 0x000f62000c1e1900 */
[----:B------:R-:W-:-:S03]  /*0410*/  FFMA R25, R10, R9, R25 ;  /* 0x000000090a197223 */ /* 0x000fc60000000019 */
[----:B------:R-:W5:Y:S04]  /*0420*/  LDG.E R23, desc[UR12][R4.64+0x10] ;  /* 0x0000100c04177981 */ /* 0x000f68000c1e1900 */
[----:B------:R-:W5:Y:S01]  /*0430*/  LDG.E R10, desc[UR12][R2.64+0x14] ;  /* 0x0000140c020a7981 */ /* 0x000f62000c1e1900 */
[----:B------:R-:W-:-:S03]  /*0440*/  FFMA R27, R12, R11, R25 ;  /* 0x0000000b0c1b7223 */ /* 0x000fc60000000019 */
[----:B------:R-:W5:Y:S04]  /*0450*/  LDG.E R9, desc[UR12][R4.64+0x14] ;  /* 0x0000140c04097981 */ /* 0x000f68000c1e1900 */
[----:B------:R-:W5:Y:S04]  /*0460*/  LDG.E R11, desc[UR12][R2.64+0x18] ;  /* 0x0000180c020b7981 */ /* 0x000f68000c1e1900 */
[----:B------:R-:W5:Y:S04]  /*0470*/  LDG.E R12, desc[UR12][R4.64+0x18] ;  /* 0x0000180c040c7981 */ /* 0x000f68000c1e1900 */
[----:B------:R-:W5:Y:S04]  /*0480*/  LDG.E R25, desc[UR12][R4.64+0x1c] ;  /* 0x00001c0c04197981 */ /* 0x000f68000c1e1900 */
[----:B------:R0:W5:Y:S01]  /*0490*/  LDG.E R26, desc[UR12][R2.64+0x1c] ;  /* 0x00001c0c021a7981 */ /* 0x000162000c1e1900 */
[----:B------:R-:W-:Y:S01]  /*04a0*/  FFMA R13, R14, R13, R27 ;  /* 0x0000000d0e0d7223 */ /* 0x000fe2000000001b */
[----:B------:R-:W-:-:S04]  /*04b0*/  UIADD3 UR10, UPT, UPT, UR10, 0x10, URZ ;  /* 0x000000100a0a7890 */ /* 0x000fc8000fffe0ff */
[----:B------:R-:W-:Y:S01]  /*04c0*/  UISETP.NE.AND UP1, UPT, UR10, URZ, UPT ;  /* 0x000000ff0a00728c */ /* 0x000fe2000bf25270 */
[----:B0-----:R-:W-:Y:S02]  /*04d0*/  IADD3 R2, P0, PT, R2, 0x40, RZ ;  /* 0x0000004002027810 */ /* 0x001fe40007f1e0ff */
[----:B------:R-:W-:Y:S02]  /*04e0*/  IADD3 R6, PT, PT, R6, 0x10, RZ ;  /* 0x0000001006067810 */ /* 0x000fe40007ffe0ff */
[----:B------:R-:W-:Y:S01]  /*04f0*/  IADD3.X R3, PT, PT, RZ, R3, RZ, P0, !PT ;  /* 0x00000003ff037210 */ /* 0x000fe200007fe4ff */
[----:B--2---:R-:W-:-:S04]  /*0500*/  FFMA R13, R16, R15, R13 ;  /* 0x0000000f100d7223 */ /* 0x004fc8000000000d */
[----:B---3--:R-:W-:-:S04]  /*0510*/  FFMA R18, R18, R17, R13 ;  /* 0x0000001112127223 */ /* 0x008fc8000000000d */
[----:B----4-:R-:W-:-:S04]  /*0520*/  FFMA R18, R19, R20, R18 ;  /* 0x0000001413127223 */ /* 0x010fc80000000012 */
[----:B-----5:R-:W-:-:S04]  /*0530*/  FFMA R18, R21, R22, R18 ;  /* 0x0000001615127223 */ /* 0x020fc80000000012 */
[----:B------:R-:W-:-:S04]  /*0540*/  FFMA R18, R23, R24, R18 ;  /* 0x0000001817127223 */ /* 0x000fc80000000012 */
[----:B------:R-:W-:-:S04]  /*0550*/  FFMA R9, R9, R10, R18 ;  /* 0x0000000a09097223 */ /* 0x000fc80000000012 */
[----:B------:R-:W-:-:S04]  /*0560*/  FFMA R12, R12, R11, R9 ;  /* 0x0000000b0c0c7223 */ /* 0x000fc80000000009 */
[----:B------:R-:W-:Y:S01]  /*0570*/  FFMA R15, R25, R26, R12 ;  /* 0x0000001a190f7223 */ /* 0x000fe2000000000c */
[----:B------:R-:W-:Y:S06]  /*0580*/  BRA.U UP1, `(.L_x_2) ;  /* 0xfffffffd011c7547 */ /* 0x000fec000b83ffff */
.L_x_1:
[----:B------:R-:W-:Y:S05]  /*0590*/  BRA.U !UP0, `(.L_x_0) ;  /* 0x0000000508307547 */ /* 0x000fea000b800000 */
[----:B------:R-:W-:Y:S02]  /*05a0*/  UISETP.GE.U32.AND UP0, UPT, UR8, 0x8, UPT ;  /* 0x000000080800788c */ /* 0x000fe4000bf06070 */
[----:B------:R-:W-:-:S04]  /*05b0*/  ULOP3.LUT UR5, UR11, 0x7, URZ, 0xc0, !UPT ;  /* 0x000000070b057892 */ /* 0x000fc8000f8ec0ff */
[----:B------:R-:W-:-:S03]  /*05c0*/  UISETP.NE.AND UP1, UPT, UR5, URZ, UPT ;  /* 0x000000ff0500728c */ /* 0x000fc6000bf25270 */
[----:B------:R-:W-:Y:S08]  /*05d0*/  BRA.U !UP0, `(.L_x_3) ;  /* 0x0000000108787547 */ /* 0x000ff0000b800000 */
[----:B------:R-:W1:Y:S01]  /*05e0*/  LDC.64 R2, c[0x0][0x388] ;  /* 0x0000e200ff027b82 */ /* 0x000e620000000a00 */
[----:B------:R-:W-:-:S07]  /*05f0*/  IADD3 R9, PT, PT, R7, R8, RZ ;  /* 0x0000000807097210 */ /* 0x000fce0007ffe0ff */
[----:B------:R-:W2:Y:S01]  /*0600*/  LDC.64 R4, c[0x0][0x390] ;  /* 0x0000e400ff047b82 */ /* 0x000ea20000000a00 */
[----:B-1----:R-:W-:-:S05]  /*0610*/  IMAD.WIDE R2, R9, 0x4, R2 ;  /* 0x0000000409027825 */ /* 0x002fca00078e0202 */
[----:B0-----:R-:W3:Y:S01]  /*0620*/  LDG.E R10, desc[UR12][R2.64] ;  /* 0x0000000c020a7981 */ /* 0x001ee2000c1e1900 */
[----:B--2---:R-:W-:-:S03]  /*0630*/  IMAD.WIDE.U32 R4, R8, 0x4, R4 ;  /* 0x0000000408047825 */ /* 0x004fc600078e0004 */
[----:B------:R-:W2:Y:S04]  /*0640*/  LDG.E R13, desc[UR12][R2.64+0x4] ;  /* 0x0000040c020d7981 */ /* 0x000ea8000c1e1900 */
[----:B------:R-:W3:Y:S04]  /*0650*/  LDG.E R11, desc[UR12][R4.64] ;  /* 0x0000000c040b7981 */ /* 0x000ee8000c1e1900 */
[----:B------:R-:W2:Y:S04]  /*0660*/  LDG.E R12, desc[UR12][R4.64+0x4] ;  /* 0x0000040c040c7981 */ /* 0x000ea8000c1e1900 */
[----:B------:R-:W4:Y:S04]  /*0670*/  LDG.E R17, desc[UR12][R2.64+0x8] ;  /* 0x0000080c02117981 */ /* 0x000f28000c1e1900 */
        /* <DEDUP_REMOVED lines=11> */
[----:B------:R-:W-:Y:S01]  /*0730*/  IADD3 R8, PT, PT, R8, 0x8, RZ ;  /* 0x0000000808087810 */ /* 0x000fe20007ffe0ff */
[----:B---3--:R-:W-:-:S04]  /*0740*/  FFMA R10, R10, R11, R15 ;  /* 0x0000000b0a0a7223 */ /* 0x008fc8000000000f */
[----:B--2---:R-:W-:-:S04]  /*0750*/  FFMA R10, R13, R12, R10 ;  /* 0x0000000c0d0a7223 */ /* 0x004fc8000000000a */
[----:B----4-:R-:W-:-:S04]  /*0760*/  FFMA R10, R17, R14, R10 ;  /* 0x0000000e110a7223 */ /* 0x010fc8000000000a */
[----:B-----5:R-:W-:-:S04]  /*0770*/  FFMA R10, R19, R16, R10 ;  /* 0x00000010130a7223 */ /* 0x020fc8000000000a */
[----:B------:R-:W-:-:S04]  /*0780*/  FFMA R10, R21, R18, R10 ;  /* 0x00000012150a7223 */ /* 0x000fc8000000000a */
[----:B------:R-:W-:-:S04]  /*0790*/  FFMA R23, R23, R20, R10 ;  /* 0x0000001417177223 */ /* 0x000fc8000000000a */
[----:B------:R-:W-:-:S04]  /*07a0*/  FFMA R6, R6, R9, R23 ;  /* 0x0000000906067223 */ /* 0x000fc80000000017 */
[----:B------:R-:W-:-:S07]  /*07b0*/  FFMA R15, R25, R22, R6 ;  /* 0x00000016190f7223 */ /* 0x000fce0000000006 */
.L_x_3:
        /* <DEDUP_REMOVED lines=17> */
[----:B------:R-:W5:Y:S01]  /*08d0*/  LDG.E R14, desc[UR12][R4.64+0xc] ;  /* 0x00000c0c040e7981 */ /* 0x000f62000c1e1900 */
[----:B------:R-:W-:Y:S01]  /*08e0*/  IADD3 R8, PT, PT, R8, 0x4, RZ ;  /* 0x0000000408087810 */ /* 0x000fe20007ffe0ff */
[----:B---3--:R-:W-:-:S04]  /*08f0*/  FFMA R6, R6, R9, R15 ;  /* 0x0000000906067223 */ /* 0x008fc8000000000f */
[----:B--2---:R-:W-:-:S04]  /*0900*/  FFMA R6, R11, R10, R6 ;  /* 0x0000000a0b067223 */ /* 0x004fc80000000006 */
[----:B----4-:R-:W-:-:S04]  /*0910*/  FFMA R6, R13, R12, R6 ;  /* 0x0000000c0d067223 */ /* 0x010fc80000000006 */
[----:B-----5:R-:W-:-:S07]  /*0920*/  FFMA R15, R17, R14, R6 ;  /* 0x0000000e110f7223 */ /* 0x020fce0000000006 */
.L_x_4:
[----:B------:R-:W-:Y:S05]  /*0930*/  BRA.U !UP1, `(.L_x_0) ;  /* 0x0000000109487547 */ /* 0x000fea000b800000 */
[----:B------:R-:W1:Y:S01]  /*0940*/  LDC.64 R2, c[0x0][0x390] ;  /* 0x0000e400ff027b82 */ /* 0x000e620000000a00 */
[----:B------:R-:W-:Y:S01]  /*0950*/  IADD3 R7, PT, PT, R7, R8, RZ ;  /* 0x0000000807077210 */ /* 0x000fe20007ffe0ff */
[----:B------:R-:W-:-:S06]  /*0960*/  UIADD3 UR4, UPT, UPT, -UR4, URZ, URZ ;  /* 0x000000ff04047290 */ /* 0x000fcc000fffe1ff */
[----:B------:R-:W2:Y:S01]  /*0970*/  LDC.64 R10, c[0x0][0x388] ;  /* 0x0000e200ff0a7b82 */ /* 0x000ea20000000a00 */
[----:B-1----:R-:W-:-:S03]  /*0980*/  IMAD.WIDE.U32 R2, R8, 0x4, R2 ;  /* 0x0000000408027825 */ /* 0x002fc600078e0002 */
[----:B------:R-:W-:Y:S02]  /*0990*/  MOV R6, R2 ;  /* 0x0000000200067202 */ /* 0x000fe40000000f00 */
[----:B------:R-:W-:-:S07]  /*09a0*/  MOV R5, R3 ;  /* 0x0000000300057202 */ /* 0x000fce0000000f00 */
.L_x_5:
[----:B--2---:R-:W-:Y:S01]  /*09b0*/  IMAD.WIDE R2, R7, 0x4, R10 ;  /* 0x0000000407027825 */ /* 0x004fe200078e020a */
[----:B------:R-:W-:-:S05]  /*09c0*/  MOV R4, R6 ;  /* 0x0000000600047202 */ /* 0x000fca0000000f00 */
[----:B0-----:R-:W2:Y:S04]  /*09d0*/  LDG.E R2, desc[UR12][R2.64] ;  /* 0x0000000c02027981 */ /* 0x001ea8000c1e1900 */
[----:B------:R0:W2:Y:S01]  /*09e0*/  LDG.E R4, desc[UR12][R4.64] ;  /* 0x0000000c04047981 */ /* 0x0000a2000c1e1900 */
[----:B------:R-:W-:Y:S01]  /*09f0*/  UIADD3 UR4, UPT, UPT, UR4, 0x1, URZ ;  /* 0x0000000104047890 */ /* 0x000fe2000fffe0ff */
[----:B------:R-:W-:Y:S02]  /*0a00*/  IADD3 R6, P0, PT, R6, 0x4, RZ ;  /* 0x0000000406067810 */ /* 0x000fe40007f1e0ff */
[----:B------:R-:W-:Y:S01]  /*0a10*/  IADD3 R7, PT, PT, R7, 0x1, RZ ;  /* 0x0000000107077810 */ /* 0x000fe20007ffe0ff */
[----:B------:R-:W-:Y:S01]  /*0a20*/  UISETP.NE.AND UP0, UPT, UR4, URZ, UPT ;  /* 0x000000ff0400728c */ /* 0x000fe2000bf05270 */
[----:B0-----:R-:W-:Y:S01]  /*0a30*/  IADD3.X R5, PT, PT, RZ, R5, RZ, P0, !PT ;  /* 0x00000005ff057210 */ /* 0x001fe200007fe4ff */
[----:B--2---:R-:W-:-:S07]  /*0a40*/  FFMA R15, R2, R4, R15 ;  /* 0x00000004020f7223 */ /* 0x004fce000000000f */
[----:B------:R-:W-:Y:S05]  /*0a50*/  BRA.U UP0, `(.L_x_5) ;  /* 0xfffffffd00d47547 */ /* 0x000fea000b83ffff */
.L_x_0:
[----:B------:R-:W1:Y:S02]  /*0a60*/  LDC.64 R2, c[0x0][0x380] ;  /* 0x0000e000ff027b82 */ /* 0x000e640000000a00 */
[----:B-1----:R-:W-:-:S05]  /*0a70*/  IMAD.WIDE R2, R0, 0x4, R2 ;  /* 0x0000000400027825 */ /* 0x002fca00078e0202 */
[----:B0-----:R-:W-:Y:S01]  /*0a80*/  STG.E desc[UR12][R2.64], R15 ;  /* 0x0000000f02007986 */ /* 0x001fe2000c10190c */
[----:B------:R-:W-:Y:S05]  /*0a90*/  EXIT ;  /* 0x000000000000794d */ /* 0x000fea0003800000 */
.L_x_6:
[----:B------:R-:W-:-:S00]  /*0aa0*/  BRA `(.L_x_6) ;  /* 0xfffffffc00fc7947 */ /* 0x000fc0000383ffff */
[----:B------:R-:W-:-:S00]  /*0ab0*/  NOP ;  /* 0x0000000000007918 */ /* 0x000fc00000000000 */
        /* <DEDUP_REMOVED lines=12> */
.L_x_7:


//--------------------- .nv.shared.reserved.0     --------------------------
	.section	.nv.shared.reserved.0,"aw",@nobits
	.weak		__nv_reservedSMEM_offset_0_alias
	.size		__nv_reservedSMEM_offset_0_alias, 0, 64
	.other		__nv_reservedSMEM_offset_0_alias,@"STO_CUDA_RESERVED_SHARED STV_DEFAULT"
__nv_reservedSMEM_offset_0_alias:
	.zero		0
	.zero		64


//--------------------- .nv.constant0._Z12matVecKernelPfS_S_i --------------------------
	.section	.nv.constant0._Z12matVecKernelPfS_S_i,"a",@progbits
	.sectionflags	@""
	.align	4
.nv.constant0._Z12matVecKernelPfS_S_i:
	.zero		924


//--------------------- SYMBOLS --------------------------

	.type		.nv.reservedSmem.offset0,@object
	.size		.nv.reservedSmem.offset0,0x4
